//
// Generated by NVIDIA NVVM Compiler
//
// Compiler Build ID: CL-36424714
// Cuda compilation tools, release 13.0, V13.0.88
// Based on NVVM 20.0.0
//

.version 9.0
.target sm_100
.address_size 64

	// .globl	_Z4blurPjS_i

.visible .entry _Z4blurPjS_i(
	.param .u64 .ptr .align 1 _Z4blurPjS_i_param_0,
	.param .u64 .ptr .align 1 _Z4blurPjS_i_param_1,
	.param .u32 _Z4blurPjS_i_param_2
)
{
	.reg .pred 	%p<8>;
	.reg .b32 	%r<49>;
	.reg .b64 	%rd<27>;

	ld.param.u64 	%rd3, [_Z4blurPjS_i_param_0];
	ld.param.u64 	%rd4, [_Z4blurPjS_i_param_1];
	ld.param.u32 	%r4, [_Z4blurPjS_i_param_2];
	cvta.to.global.u64 	%rd1, %rd4;
	cvta.to.global.u64 	%rd2, %rd3;
	mov.u32 	%r5, %tid.x;
	mov.u32 	%r6, %ctaid.x;
	mov.u32 	%r7, %ntid.x;
	mad.lo.s32 	%r8, %r6, %r7, %r5;
	mov.u32 	%r9, %tid.y;
	mov.u32 	%r10, %ctaid.y;
	mov.u32 	%r11, %ntid.y;
	mad.lo.s32 	%r12, %r10, %r11, %r9;
	setp.lt.s32 	%p1, %r8, 1;
	add.s32 	%r13, %r8, 1;
	setp.ge.s32 	%p2, %r13, %r4;
	or.pred  	%p3, %p1, %p2;
	setp.eq.s32 	%p4, %r12, 0;
	or.pred  	%p5, %p3, %p4;
	add.s32 	%r14, %r12, 1;
	setp.ge.s32 	%p6, %r14, %r4;
	or.pred  	%p7, %p5, %p6;
	@%p7 bra 	$L__BB0_2;
	mul.lo.s32 	%r17, %r4, %r12;
	add.s32 	%r18, %r17, %r8;
	mul.wide.u32 	%rd8, %r18, 4;
	add.s64 	%rd9, %rd2, %rd8;
	ld.global.u32 	%r19, [%rd9];
	sub.s32 	%r20, %r17, %r4;
	add.s32 	%r21, %r20, %r8;
	add.s32 	%r22, %r21, -1;
	mul.wide.u32 	%rd10, %r22, 4;
	add.s64 	%rd11, %rd2, %rd10;
	ld.global.u32 	%r23, [%rd11];
	add.s32 	%r24, %r23, %r19;
	mul.wide.u32 	%rd12, %r21, 4;
	add.s64 	%rd13, %rd2, %rd12;
	ld.global.u32 	%r25, [%rd13];
	add.s32 	%r26, %r24, %r25;
	add.s32 	%r27, %r21, 1;
	mul.wide.u32 	%rd14, %r27, 4;
	add.s64 	%rd15, %rd2, %rd14;
	ld.global.u32 	%r28, [%rd15];
	add.s32 	%r29, %r26, %r28;
	add.s32 	%r30, %r18, -1;
	mul.wide.u32 	%rd16, %r30, 4;
	add.s64 	%rd17, %rd2, %rd16;
	ld.global.u32 	%r31, [%rd17];
	add.s32 	%r32, %r29, %r31;
	add.s32 	%r33, %r18, 1;
	mul.wide.u32 	%rd18, %r33, 4;
	add.s64 	%rd19, %rd2, %rd18;
	ld.global.u32 	%r34, [%rd19];
	add.s32 	%r35, %r32, %r34;
	add.s32 	%r36, %r30, %r4;
	mul.wide.u32 	%rd20, %r36, 4;
	add.s64 	%rd21, %rd2, %rd20;
	ld.global.u32 	%r37, [%rd21];
	add.s32 	%r38, %r35, %r37;
	add.s32 	%r39, %r18, %r4;
	mul.wide.u32 	%rd22, %r39, 4;
	add.s64 	%rd23, %rd2, %rd22;
	ld.global.u32 	%r40, [%rd23];
	add.s32 	%r41, %r38, %r40;
	add.s32 	%r42, %r36, 2;
	mul.wide.u32 	%rd24, %r42, 4;
	add.s64 	%rd25, %rd2, %rd24;
	ld.global.u32 	%r43, [%rd25];
	add.s32 	%r44, %r41, %r43;
	mul.hi.s32 	%r45, %r44, 954437177;
	shr.u32 	%r46, %r45, 31;
	shr.s32 	%r47, %r45, 1;
	add.s32 	%r48, %r47, %r46;
	add.s64 	%rd26, %rd1, %rd8;
	st.global.u32 	[%rd26], %r48;
	bra.uni 	$L__BB0_3;
$L__BB0_2:
	mad.lo.s32 	%r15, %r4, %r12, %r8;
	mul.wide.s32 	%rd5, %r15, 4;
	add.s64 	%rd6, %rd2, %rd5;
	ld.global.u32 	%r16, [%rd6];
	add.s64 	%rd7, %rd1, %rd5;
	st.global.u32 	[%rd7], %r16;
$L__BB0_3:
	ret;

}


// ===== COMPILED SASS (sm_100) =====

	.target	sm_100

	.elftype	@"ET_EXEC"


//--------------------- .note.nv.tkinfo           --------------------------
	.section	.note.nv.tkinfo,"",@"SHT_NOTE"
	.sectionflags	@"SHF_NOTE_NV_TKINFO"
	.tkinfo
        /*0018*/ 	.word	0x00000002
        /*0030*/ 	.string	""
        /*0030*/ 	.string	"ptxas"
        /*0030*/ 	.string	"Cuda compilation tools, release 13.0, V13.0.88"
        /*0030*/ 	.string	"Build cuda_13.0.r13.0/compiler.36424714_0"
        /*0030*/ 	.string	"-arch sm_100 -m 64 "



//--------------------- .note.nv.cuinfo           --------------------------
	.section	.note.nv.cuinfo,"",@"SHT_NOTE"
	.sectionflags	@"SHF_NOTE_NV_CUINFO"
        /*0018*/ 	.short	0x0002
        /*001a*/ 	.short	0x0064
        /*001c*/ 	.short	0x0082
	.zero		2


//--------------------- .nv.info                  --------------------------
	.section	.nv.info,"",@"SHT_CUDA_INFO"
	.align	4


	//----- nvinfo : EIATTR_REGCOUNT
	.align		4
        /*0000*/ 	.byte	0x04, 0x2f
        /*0002*/ 	.short	(.L_1 - .L_0)
	.align		4
.L_0:
        /*0004*/ 	.word	index@(_Z4blurPjS_i)
        /*0008*/ 	.word	0x0000001c


	//----- nvinfo : EIATTR_FRAME_SIZE
	.align		4
.L_1:
        /*000c*/ 	.byte	0x04, 0x11
        /*000e*/ 	.short	(.L_3 - .L_2)
	.align		4
.L_2:
        /*0010*/ 	.word	index@(_Z4blurPjS_i)
        /*0014*/ 	.word	0x00000000


	//----- nvinfo : EIATTR_MIN_STACK_SIZE
	.align		4
.L_3:
        /*0018*/ 	.byte	0x04, 0x12
        /*001a*/ 	.short	(.L_5 - .L_4)
	.align		4
.L_4:
        /*001c*/ 	.word	index@(_Z4blurPjS_i)
        /*0020*/ 	.word	0x00000000
.L_5:


//--------------------- .nv.compat                --------------------------
	.section	.nv.compat,"",@"SHT_CUDA_COMPAT_INFO"
	.align	4
        /*0000*/ 	.byte	0x02, 0x09, 0x00, 0x00, 0x02, 0x02, 0x01, 0x00, 0x02, 0x05, 0x05, 0x00, 0x03, 0x07, 0x01, 0x01
        /*0010*/ 	.byte	0x02, 0x03, 0x00, 0x00, 0x02, 0x06, 0x01, 0x00, 0x04, 0x0b, 0x08, 0x00, 0x09, 0x00, 0x00, 0x00
        /*0020*/ 	.byte	0x00, 0x00, 0x00, 0x00


//--------------------- .nv.info._Z4blurPjS_i     --------------------------
	.section	.nv.info._Z4blurPjS_i,"",@"SHT_CUDA_INFO"
	.sectionflags	@""
	.align	4


	//----- nvinfo : EIATTR_CUDA_API_VERSION
	.align		4
        /*0000*/ 	.byte	0x04, 0x37
        /*0002*/ 	.short	(.L_7 - .L_6)
.L_6:
        /*0004*/ 	.word	0x00000082


	//----- nvinfo : EIATTR_KPARAM_INFO
	.align		4
.L_7:
        /*0008*/ 	.byte	0x04, 0x17
        /*000a*/ 	.short	(.L_9 - .L_8)
.L_8:
        /*000c*/ 	.word	0x00000000
        /*0010*/ 	.short	0x0002
        /*0012*/ 	.short	0x0010
        /*0014*/ 	.byte	0x00, 0xf0, 0x11, 0x00


	//----- nvinfo : EIATTR_KPARAM_INFO
	.align		4
.L_9:
        /*0018*/ 	.byte	0x04, 0x17
        /*001a*/ 	.short	(.L_11 - .L_10)
.L_10:
        /*001c*/ 	.word	0x00000000
        /*0020*/ 	.short	0x0001
        /*0022*/ 	.short	0x0008
        /*0024*/ 	.byte	0x00, 0xf5, 0x21, 0x00


	//----- nvinfo : EIATTR_KPARAM_INFO
	.align		4
.L_11:
        /*0028*/ 	.byte	0x04, 0x17
        /*002a*/ 	.short	(.L_13 - .L_12)
.L_12:
        /*002c*/ 	.word	0x00000000
        /*0030*/ 	.short	0x0000
        /*0032*/ 	.short	0x0000
        /*0034*/ 	.byte	0x00, 0xf5, 0x21, 0x00


	//----- nvinfo : EIATTR_SPARSE_MMA_MASK
	.align		4
.L_13:
        /*0038*/ 	.byte	0x03, 0x50
        /*003a*/ 	.short	0x0000


	//----- nvinfo : EIATTR_MAXREG_COUNT
	.align		4
        /*003c*/ 	.byte	0x03, 0x1b
        /*003e*/ 	.short	0x00ff


	//----- nvinfo : EIATTR_MERCURY_ISA_VERSION
	.align		4
        /*0040*/ 	.byte	0x03, 0x5f
        /*0042*/ 	.short	0x0101


	//----- nvinfo : EIATTR_VRC_CTA_INIT_COUNT
	.align		4
        /*0044*/ 	.byte	0x02, 0x4a
	.zero		1
	.zero		1


	//----- nvinfo : EIATTR_EXIT_INSTR_OFFSETS
	.align		4
        /*0048*/ 	.byte	0x04, 0x1c
        /*004a*/ 	.short	(.L_15 - .L_14)


	//   ....[0]....
.L_14:
        /*004c*/ 	.word	0x00000390


	//   ....[1]....
        /*0050*/ 	.word	0x00000410


	//----- nvinfo : EIATTR_CRS_STACK_SIZE
	.align		4
.L_15:
        /*0054*/ 	.byte	0x04, 0x1e
        /*0056*/ 	.short	(.L_17 - .L_16)
.L_16:
        /*0058*/ 	.word	0x00000000


	//----- nvinfo : EIATTR_CBANK_PARAM_SIZE
	.align		4
.L_17:
        /*005c*/ 	.byte	0x03, 0x19
        /*005e*/ 	.short	0x0014


	//----- nvinfo : EIATTR_PARAM_CBANK
	.align		4
        /*0060*/ 	.byte	0x04, 0x0a
        /*0062*/ 	.short	(.L_19 - .L_18)
	.align		4
.L_18:
        /*0064*/ 	.word	index@(.nv.constant0._Z4blurPjS_i)
        /*0068*/ 	.short	0x0380
        /*006a*/ 	.short	0x0014


	//----- nvinfo : EIATTR_SW_WAR
	.align		4
.L_19:
        /*006c*/ 	.byte	0x04, 0x36
        /*006e*/ 	.short	(.L_21 - .L_20)
.L_20:
        /*0070*/ 	.word	0x00000008
.L_21:


//--------------------- .nv.callgraph             --------------------------
	.section	.nv.callgraph,"",@"SHT_CUDA_CALLGRAPH"
	.align	4
	.sectionentsize	8
	.align		4
        /*0000*/ 	.word	0x00000000
	.align		4
        /*0004*/ 	.word	0xffffffff
	.align		4
        /*0008*/ 	.word	0x00000000
	.align		4
        /*000c*/ 	.word	0xfffffffe
	.align		4
        /*0010*/ 	.word	0x00000000
	.align		4
        /*0014*/ 	.word	0xfffffffd
	.align		4
        /*0018*/ 	.word	0x00000000
	.align		4
        /*001c*/ 	.word	0xfffffffc


//--------------------- .text._Z4blurPjS_i        --------------------------
	.section	.text._Z4blurPjS_i,"ax",@progbits
	.align	128
        .global         _Z4blurPjS_i
        .type           _Z4blurPjS_i,@function
        .size           _Z4blurPjS_i,(.L_x_2 - _Z4blurPjS_i)
        .other          _Z4blurPjS_i,@"STO_CUDA_ENTRY STV_DEFAULT"
_Z4blurPjS_i:
.text._Z4blurPjS_i:
[----:B------:R-:W-:Y:S01]  /*0000*/  LDC R1, c[0x0][0x37c] ;  /* 0x0000df00ff017b82 */ /* 0x000fe20000000800 */
[----:B------:R-:W0:Y:S07]  /*0010*/  S2R R7, SR_TID.X ;  /* 0x0000000000077919 */ /* 0x000e2e0000002100 */
[----:B------:R-:W0:Y:S01]  /*0020*/  S2UR UR4, SR_CTAID.X ;  /* 0x00000000000479c3 */ /* 0x000e220000002500 */
[----:B------:R-:W1:Y:S07]  /*0030*/  S2R R5, SR_TID.Y ;  /* 0x0000000000057919 */ /* 0x000e6e0000002200 */
[----:B------:R-:W0:Y:S08]  /*0040*/  LDC R2, c[0x0][0x360] ;  /* 0x0000d800ff027b82 */ /* 0x000e300000000800 */
[----:B------:R-:W2:Y:S08]  /*0050*/  LDC R0, c[0x0][0x390] ;  /* 0x0000e400ff007b82 */ /* 0x000eb00000000800 */
[----:B------:R-:W1:Y:S08]  /*0060*/  S2UR UR5, SR_CTAID.Y ;  /* 0x00000000000579c3 */ /* 0x000e700000002600 */
[----:B------:R-:W1:Y:S01]  /*0070*/  LDC R4, c[0x0][0x364] ;  /* 0x0000d900ff047b82 */ /* 0x000e620000000800 */
[----:B0-----:R-:W-:-:S05]  /*0080*/  IMAD R7, R2, UR4, R7 ;  /* 0x0000000402077c24 */ /* 0x001fca000f8e0207 */
[----:B------:R-:W-:-:S04]  /*0090*/  IADD3 R3, PT, PT, R7, 0x1, RZ ;  /* 0x0000000107037810 */ /* 0x000fc80007ffe0ff */
[----:B--2---:R-:W-:-:S04]  /*00a0*/  ISETP.GE.AND P0, PT, R3, R0, PT ;  /* 0x000000000300720c */ /* 0x004fc80003f06270 */
[----:B------:R-:W-:Y:S01]  /*00b0*/  ISETP.LT.OR P0, PT, R7, 0x1, P0 ;  /* 0x000000010700780c */ /* 0x000fe20000701670 */
[----:B-1----:R-:W-:Y:S01]  /*00c0*/  IMAD R5, R4, UR5, R5 ;  /* 0x0000000504057c24 */ /* 0x002fe2000f8e0205 */
[----:B------:R-:W0:Y:S04]  /*00d0*/  LDCU.64 UR4, c[0x0][0x358] ;  /* 0x00006b00ff0477ac */ /* 0x000e280008000a00 */
[C---:B------:R-:W-:Y:S02]  /*00e0*/  IADD3 R3, PT, PT, R5.reuse, 0x1, RZ ;  /* 0x0000000105037810 */ /* 0x040fe40007ffe0ff */
[----:B------:R-:W-:-:S04]  /*00f0*/  ISETP.EQ.OR P0, PT, R5, RZ, P0 ;  /* 0x000000ff0500720c */ /* 0x000fc80000702670 */
[----:B------:R-:W-:-:S13]  /*0100*/  ISETP.GE.OR P0, PT, R3, R0, P0 ;  /* 0x000000000300720c */ /* 0x000fda0000706670 */
[----:B0-----:R-:W-:Y:S05]  /*0110*/  @P0 BRA `(.L_x_0) ;  /* 0x0000000000a00947 */ /* 0x001fea0003800000 */
[----:B------:R-:W0:Y:S01]  /*0120*/  LDC.64 R2, c[0x0][0x380] ;  /* 0x0000e000ff027b82 */ /* 0x000e220000000a00 */
[CC--:B------:R-:W-:Y:S02]  /*0130*/  IMAD R4, R5.reuse, R0.reuse, -R0 ;  /* 0x0000000005047224 */ /* 0x0c0fe400078e0a00 */
[----:B------:R-:W-:-:S03]  /*0140*/  IMAD R5, R5, R0, R7 ;  /* 0x0000000005057224 */ /* 0x000fc600078e0207 */
[----:B------:R-:W-:Y:S02]  /*0150*/  IADD3 R15, PT, PT, R7, R4, RZ ;  /* 0x00000004070f7210 */ /* 0x000fe40007ffe0ff */
[----:B------:R-:W-:Y:S02]  /*0160*/  IADD3 R19, PT, PT, R5, -0x1, RZ ;  /* 0xffffffff05137810 */ /* 0x000fe40007ffe0ff */
[----:B------:R-:W-:Y:S02]  /*0170*/  IADD3 R11, PT, PT, R15, -0x1, RZ ;  /* 0xffffffff0f0b7810 */ /* 0x000fe40007ffe0ff */
[----:B------:R-:W-:Y:S02]  /*0180*/  IADD3 R21, PT, PT, R5, 0x1, RZ ;  /* 0x0000000105157810 */ /* 0x000fe40007ffe0ff */
[----:B------:R-:W-:Y:S01]  /*0190*/  IADD3 R23, PT, PT, R19, R0, RZ ;  /* 0x0000000013177210 */ /* 0x000fe20007ffe0ff */
[C---:B0-----:R-:W-:Y:S01]  /*01a0*/  IMAD.WIDE.U32 R12, R15.reuse, 0x4, R2 ;  /* 0x000000040f0c7825 */ /* 0x041fe200078e0002 */
[----:B------:R-:W-:-:S03]  /*01b0*/  IADD3 R15, PT, PT, R15, 0x1, RZ ;  /* 0x000000010f0f7810 */ /* 0x000fc60007ffe0ff */
[--C-:B------:R-:W-:Y:S01]  /*01c0*/  IMAD.WIDE.U32 R10, R11, 0x4, R2.reuse ;  /* 0x000000040b0a7825 */ /* 0x100fe200078e0002 */
[----:B------:R-:W2:Y:S03]  /*01d0*/  LDG.E R7, desc[UR4][R12.64] ;  /* 0x000000040c077981 */ /* 0x000ea6000c1e1900 */
[--C-:B------:R-:W-:Y:S01]  /*01e0*/  IMAD.WIDE.U32 R8, R5, 0x4, R2.reuse ;  /* 0x0000000405087825 */ /* 0x100fe200078e0002 */
[----:B------:R-:W-:Y:S01]  /*01f0*/  IADD3 R25, PT, PT, R23, 0x2, RZ ;  /* 0x0000000217197810 */ /* 0x000fe20007ffe0ff */
[----:B------:R-:W2:Y:S02]  /*0200*/  LDG.E R10, desc[UR4][R10.64] ;  /* 0x000000040a0a7981 */ /* 0x000ea4000c1e1900 */
[--C-:B------:R-:W-:Y:S02]  /*0210*/  IMAD.WIDE.U32 R16, R19, 0x4, R2.reuse ;  /* 0x0000000413107825 */ /* 0x100fe400078e0002 */
[----:B------:R0:W2:Y:S02]  /*0220*/  LDG.E R4, desc[UR4][R8.64] ;  /* 0x0000000408047981 */ /* 0x0000a4000c1e1900 */
[----:B------:R-:W-:-:S02]  /*0230*/  IMAD.WIDE.U32 R14, R15, 0x4, R2 ;  /* 0x000000040f0e7825 */ /* 0x000fc400078e0002 */
[----:B------:R-:W3:Y:S02]  /*0240*/  LDG.E R6, desc[UR4][R16.64] ;  /* 0x0000000410067981 */ /* 0x000ee4000c1e1900 */
[--C-:B------:R-:W-:Y:S01]  /*0250*/  IMAD.WIDE.U32 R18, R21, 0x4, R2.reuse ;  /* 0x0000000415127825 */ /* 0x100fe200078e0002 */
[----:B------:R-:W-:Y:S01]  /*0260*/  IADD3 R21, PT, PT, R5, R0, RZ ;  /* 0x0000000005157210 */ /* 0x000fe20007ffe0ff */
[----:B------:R-:W3:Y:S02]  /*0270*/  LDG.E R14, desc[UR4][R14.64] ;  /* 0x000000040e0e7981 */ /* 0x000ee4000c1e1900 */
[--C-:B0-----:R-:W-:Y:S02]  /*0280*/  IMAD.WIDE.U32 R8, R23, 0x4, R2.reuse ;  /* 0x0000000417087825 */ /* 0x101fe400078e0002 */
[----:B------:R-:W4:Y:S02]  /*0290*/  LDG.E R19, desc[UR4][R18.64] ;  /* 0x0000000412137981 */ /* 0x000f24000c1e1900 */
[----:B------:R-:W-:-:S02]  /*02a0*/  IMAD.WIDE.U32 R12, R21, 0x4, R2 ;  /* 0x00000004150c7825 */ /* 0x000fc400078e0002 */
[----:B------:R-:W4:Y:S02]  /*02b0*/  LDG.E R8, desc[UR4][R8.64] ;  /* 0x0000000408087981 */ /* 0x000f24000c1e1900 */
[----:B------:R-:W-:Y:S02]  /*02c0*/  IMAD.WIDE.U32 R2, R25, 0x4, R2 ;  /* 0x0000000419027825 */ /* 0x000fe400078e0002 */
[----:B------:R-:W5:Y:S04]  /*02d0*/  LDG.E R13, desc[UR4][R12.64] ;  /* 0x000000040c0d7981 */ /* 0x000f68000c1e1900 */
[----:B------:R-:W5:Y:S01]  /*02e0*/  LDG.E R2, desc[UR4][R2.64] ;  /* 0x0000000402027981 */ /* 0x000f62000c1e1900 */
[----:B--2---:R-:W-:Y:S02]  /*02f0*/  IADD3 R7, PT, PT, R7, R10, R4 ;  /* 0x0000000a07077210 */ /* 0x004fe40007ffe004 */
[----:B------:R-:W0:Y:S02]  /*0300*/  LDC.64 R10, c[0x0][0x388] ;  /* 0x0000e200ff0a7b82 */ /* 0x000e240000000a00 */
[----:B---3--:R-:W-:-:S04]  /*0310*/  IADD3 R6, PT, PT, R6, R7, R14 ;  /* 0x0000000706067210 */ /* 0x008fc80007ffe00e */
[----:B----4-:R-:W-:-:S04]  /*0320*/  IADD3 R6, PT, PT, R8, R6, R19 ;  /* 0x0000000608067210 */ /* 0x010fc80007ffe013 */
[----:B-----5:R-:W-:-:S05]  /*0330*/  IADD3 R6, PT, PT, R2, R6, R13 ;  /* 0x0000000602067210 */ /* 0x020fca0007ffe00d */
[----:B------:R-:W-:-:S05]  /*0340*/  IMAD.HI R6, R6, 0x38e38e39, RZ ;  /* 0x38e38e3906067827 */ /* 0x000fca00078e02ff */
[----:B------:R-:W-:Y:S01]  /*0350*/  SHF.R.S32.HI R7, RZ, 0x1, R6 ;  /* 0x00000001ff077819 */ /* 0x000fe20000011406 */
[----:B0-----:R-:W-:-:S03]  /*0360*/  IMAD.WIDE.U32 R4, R5, 0x4, R10 ;  /* 0x0000000405047825 */ /* 0x001fc600078e000a */
[----:B------:R-:W-:-:S05]  /*0370*/  LEA.HI R7, R6, R7, RZ, 0x1 ;  /* 0x0000000706077211 */ /* 0x000fca00078f08ff */
[----:B------:R-:W-:Y:S01]  /*0380*/  STG.E desc[UR4][R4.64], R7 ;  /* 0x0000000704007986 */ /* 0x000fe2000c101904 */
[----:B------:R-:W-:Y:S05]  /*0390*/  EXIT ;  /* 0x000000000000794d */ /* 0x000fea0003800000 */
.L_x_0:
[----:B------:R-:W0:Y:S01]  /*03a0*/  LDC.64 R2, c[0x0][0x380] ;  /* 0x0000e000ff027b82 */ /* 0x000e220000000a00 */
[----:B------:R-:W-:-:S07]  /*03b0*/  IMAD R7, R5, R0, R7 ;  /* 0x0000000005077224 */ /* 0x000fce00078e0207 */
[----:B------:R-:W1:Y:S01]  /*03c0*/  LDC.64 R4, c[0x0][0x388] ;  /* 0x0000e200ff047b82 */ /* 0x000e620000000a00 */
[----:B0-----:R-:W-:-:S06]  /*03d0*/  IMAD.WIDE R2, R7, 0x4, R2 ;  /* 0x0000000407027825 */ /* 0x001fcc00078e0202 */
[----:B------:R-:W2:Y:S01]  /*03e0*/  LDG.E R3, desc[UR4][R2.64] ;  /* 0x0000000402037981 */ /* 0x000ea2000c1e1900 */
[----:B-1----:R-:W-:-:S05]  /*03f0*/  IMAD.WIDE R4, R7, 0x4, R4 ;  /* 0x0000000407047825 */ /* 0x002fca00078e0204 */
[----:B--2---:R-:W-:Y:S01]  /*0400*/  STG.E desc[UR4][R4.64], R3 ;  /* 0x0000000304007986 */ /* 0x004fe2000c101904 */
[----:B------:R-:W-:Y:S05]  /*0410*/  EXIT ;  /* 0x000000000000794d */ /* 0x000fea0003800000 */
.L_x_1:
[----:B------:R-:W-:-:S00]  /*0420*/  BRA `(.L_x_1) ;  /* 0xfffffffc00fc7947 */ /* 0x000fc0000383ffff */
[----:B------:R-:W-:-:S00]  /*0430*/  NOP ;  /* 0x0000000000007918 */ /* 0x000fc00000000000 */
        /* <DEDUP_REMOVED lines=12> */
.L_x_2:


//--------------------- .nv.shared.reserved.0     --------------------------
	.section	.nv.shared.reserved.0,"aw",@nobits
	.weak		__nv_reservedSMEM_offset_0_alias
	.size		__nv_reservedSMEM_offset_0_alias, 0, 64
	.other		__nv_reservedSMEM_offset_0_alias,@"STO_CUDA_RESERVED_SHARED STV_DEFAULT"
__nv_reservedSMEM_offset_0_alias:
	.zero		0
	.zero		64


//--------------------- .nv.constant0._Z4blurPjS_i --------------------------
	.section	.nv.constant0._Z4blurPjS_i,"a",@progbits
	.sectionflags	@""
	.align	4
.nv.constant0._Z4blurPjS_i:
	.zero		916


//--------------------- SYMBOLS --------------------------

	.type		.nv.reservedSmem.offset0,@object
	.size		.nv.reservedSmem.offset0,0x4
